	.headerflags	@"EF_CUDA_TEXMODE_UNIFIED EF_CUDA_64BIT_ADDRESS EF_CUDA_ACCELERATORS EF_CUDA_SM90 EF_CUDA_VIRTUAL_SM(EF_CUDA_SM90)"
	.elftype	@"ET_EXEC"


//--------------------- .nv.info                  --------------------------
	.section	.nv.info,"",@"SHT_CUDA_INFO"
	.align	4


	//----- nvinfo : EIATTR_REGCOUNT
	.align		4
        /*0000*/ 	.byte	0x04, 0x2f
        /*0002*/ 	.short	(.L_3 - .L_2)
	.align		4
.L_2:
        /*0004*/ 	.word	index@(triton_poi_fused__native_batch_norm_legit_no_training_convolution_relu_9)
        /*0008*/ 	.word	0x00000017


	//----- nvinfo : EIATTR_MIN_STACK_SIZE
	.align		4
.L_3:
        /*000c*/ 	.byte	0x04, 0x12
        /*000e*/ 	.short	(.L_5 - .L_4)
	.align		4
.L_4:
        /*0010*/ 	.word	index@(triton_poi_fused__native_batch_norm_legit_no_training_convolution_relu_9)
        /*0014*/ 	.word	0x00000000


	//----- nvinfo : EIATTR_FRAME_SIZE
	.align		4
.L_5:
        /*0018*/ 	.byte	0x04, 0x11
        /*001a*/ 	.short	(.L_7 - .L_6)
	.align		4
.L_6:
        /*001c*/ 	.word	index@(triton_poi_fused__native_batch_norm_legit_no_training_convolution_relu_9)
        /*0020*/ 	.word	0x00000000


	//----- nvinfo : EIATTR_MIN_STACK_SIZE
	.align		4
.L_7:
        /*0024*/ 	.byte	0x04, 0x12
        /*0026*/ 	.short	(.L_9 - .L_8)
	.align		4
.L_8:
        /*0028*/ 	.word	index@(triton_poi_fused__native_batch_norm_legit_no_training_convolution_relu_9)
        /*002c*/ 	.word	0x00000000
.L_9:


//--------------------- .nv.info.triton_poi_fused__native_batch_norm_legit_no_training_convolution_relu_9 --------------------------
	.section	.nv.info.triton_poi_fused__native_batch_norm_legit_no_training_convolution_relu_9,"",@"SHT_CUDA_INFO"
	.sectionflags	@""
	.align	4


	//----- nvinfo : EIATTR_CUDA_API_VERSION
	.align		4
        /*0000*/ 	.byte	0x04, 0x37
        /*0002*/ 	.short	(.L_11 - .L_10)
.L_10:
        /*0004*/ 	.word	0x0000007c


	//----- nvinfo : EIATTR_KPARAM_INFO
	.align		4
.L_11:
        /*0008*/ 	.byte	0x04, 0x17
        /*000a*/ 	.short	(.L_13 - .L_12)
.L_12:
        /*000c*/ 	.word	0x00000000
        /*0010*/ 	.short	0x0007
        /*0012*/ 	.short	0x0038
        /*0014*/ 	.byte	0x00, 0xf0, 0x11, 0x00


	//----- nvinfo : EIATTR_KPARAM_INFO
	.align		4
.L_13:
        /*0018*/ 	.byte	0x04, 0x17
        /*001a*/ 	.short	(.L_15 - .L_14)
.L_14:
        /*001c*/ 	.word	0x00000000
        /*0020*/ 	.short	0x0006
        /*0022*/ 	.short	0x0030
        /*0024*/ 	.byte	0x00, 0xf4, 0x21, 0x00


	//----- nvinfo : EIATTR_KPARAM_INFO
	.align		4
.L_15:
        /*0028*/ 	.byte	0x04, 0x17
        /*002a*/ 	.short	(.L_17 - .L_16)
.L_16:
        /*002c*/ 	.word	0x00000000
        /*0030*/ 	.short	0x0005
        /*0032*/ 	.short	0x0028
        /*0034*/ 	.byte	0x00, 0xf4, 0x21, 0x00


	//----- nvinfo : EIATTR_KPARAM_INFO
	.align		4
.L_17:
        /*0038*/ 	.byte	0x04, 0x17
        /*003a*/ 	.short	(.L_19 - .L_18)
.L_18:
        /*003c*/ 	.word	0x00000000
        /*0040*/ 	.short	0x0004
        /*0042*/ 	.short	0x0020
        /*0044*/ 	.byte	0x00, 0xf4, 0x21, 0x00


	//----- nvinfo : EIATTR_KPARAM_INFO
	.align		4
.L_19:
        /*0048*/ 	.byte	0x04, 0x17
        /*004a*/ 	.short	(.L_21 - .L_20)
.L_20:
        /*004c*/ 	.word	0x00000000
        /*0050*/ 	.short	0x0003
        /*0052*/ 	.short	0x0018
        /*0054*/ 	.byte	0x00, 0xf4, 0x21, 0x00


	//----- nvinfo : EIATTR_KPARAM_INFO
	.align		4
.L_21:
        /*0058*/ 	.byte	0x04, 0x17
        /*005a*/ 	.short	(.L_23 - .L_22)
.L_22:
        /*005c*/ 	.word	0x00000000
        /*0060*/ 	.short	0x0002
        /*0062*/ 	.short	0x0010
        /*0064*/ 	.byte	0x00, 0xf4, 0x21, 0x00


	//----- nvinfo : EIATTR_KPARAM_INFO
	.align		4
.L_23:
        /*0068*/ 	.byte	0x04, 0x17
        /*006a*/ 	.short	(.L_25 - .L_24)
.L_24:
        /*006c*/ 	.word	0x00000000
        /*0070*/ 	.short	0x0001
        /*0072*/ 	.short	0x0008
        /*0074*/ 	.byte	0x00, 0xf4, 0x21, 0x00


	//----- nvinfo : EIATTR_KPARAM_INFO
	.align		4
.L_25:
        /*0078*/ 	.byte	0x04, 0x17
        /*007a*/ 	.short	(.L_27 - .L_26)
.L_26:
        /*007c*/ 	.word	0x00000000
        /*0080*/ 	.short	0x0000
        /*0082*/ 	.short	0x0000
        /*0084*/ 	.byte	0x00, 0xf4, 0x21, 0x00


	//----- nvinfo : EIATTR_SPARSE_MMA_MASK
	.align		4
.L_27:
        /*0088*/ 	.byte	0x03, 0x50
        /*008a*/ 	.short	0x0000


	//----- nvinfo : EIATTR_MAXREG_COUNT
	.align		4
        /*008c*/ 	.byte	0x03, 0x1b
        /*008e*/ 	.short	0x00ff


	//----- nvinfo : EIATTR_EXIT_INSTR_OFFSETS
	.align		4
        /*0090*/ 	.byte	0x04, 0x1c
        /*0092*/ 	.short	(.L_29 - .L_28)


	//   ....[0]....
.L_28:
        /*0094*/ 	.word	0x00000370


	//   ....[1]....
        /*0098*/ 	.word	0x00000390


	//----- nvinfo : EIATTR_REQNTID
	.align		4
.L_29:
        /*009c*/ 	.byte	0x04, 0x10
        /*009e*/ 	.short	(.L_31 - .L_30)
.L_30:
        /*00a0*/ 	.word	0x00000080
        /*00a4*/ 	.word	0x00000001
        /*00a8*/ 	.word	0x00000001


	//----- nvinfo : EIATTR_CBANK_PARAM_SIZE
	.align		4
.L_31:
        /*00ac*/ 	.byte	0x03, 0x19
        /*00ae*/ 	.short	0x003c


	//----- nvinfo : EIATTR_PARAM_CBANK
	.align		4
        /*00b0*/ 	.byte	0x04, 0x0a
        /*00b2*/ 	.short	(.L_33 - .L_32)
	.align		4
.L_32:
        /*00b4*/ 	.word	index@(.nv.constant0.triton_poi_fused__native_batch_norm_legit_no_training_convolution_relu_9)
        /*00b8*/ 	.short	0x0210
        /*00ba*/ 	.short	0x003c


	//----- nvinfo : EIATTR_SW_WAR
	.align		4
.L_33:
        /*00bc*/ 	.byte	0x04, 0x36
        /*00be*/ 	.short	(.L_35 - .L_34)
.L_34:
        /*00c0*/ 	.word	0x00000008
.L_35:


//--------------------- .nv.callgraph             --------------------------
	.section	.nv.callgraph,"",@"SHT_CUDA_CALLGRAPH"
	.align	4
	.sectionentsize	8
	.align		4
        /*0000*/ 	.word	0x00000000
	.align		4
        /*0004*/ 	.word	0xffffffff
	.align		4
        /*0008*/ 	.word	0x00000000
	.align		4
        /*000c*/ 	.word	0xfffffffe
	.align		4
        /*0010*/ 	.word	0x00000000
	.align		4
        /*0014*/ 	.word	0xfffffffd
	.align		4
        /*0018*/ 	.word	0x00000000
	.align		4
        /*001c*/ 	.word	0xfffffffc


//--------------------- .nv.constant4             --------------------------
	.section	.nv.constant4,"a",@progbits
	.align	8
	.align		8
.nv.constant4:
        /*0000*/ 	.dword	_$_str
	.align		8
        /*0008*/ 	.dword	_$_str_$_2


//--------------------- .text.triton_poi_fused__native_batch_norm_legit_no_training_convolution_relu_9 --------------------------
	.section	.text.triton_poi_fused__native_batch_norm_legit_no_training_convolution_relu_9,"ax",@progbits
	.align	128
        .global         triton_poi_fused__native_batch_norm_legit_no_training_convolution_relu_9
        .type           triton_poi_fused__native_batch_norm_legit_no_training_convolution_relu_9,@function
        .size           triton_poi_fused__native_batch_norm_legit_no_training_convolution_relu_9,(.L_x_1 - triton_poi_fused__native_batch_norm_legit_no_training_convolution_relu_9)
        .other          triton_poi_fused__native_batch_norm_legit_no_training_convolution_relu_9,@"STO_CUDA_ENTRY STV_DEFAULT"
triton_poi_fused__native_batch_norm_legit_no_training_convolution_relu_9:
.text.triton_poi_fused__native_batch_norm_legit_no_training_convolution_relu_9:
[----:B------:R-:W0:Y:S01]  /*0000*/  LDC R1, c[0x0][0x28] ;  /* 0x00000a00ff017b82 */ /* 0x000e220000000800 */
[----:B------:R-:W1:Y:S07]  /*0010*/  S2R R0, SR_TID.X ;  /* 0x0000000000007919 */ /* 0x000e6e0000002100 */
[----:B------:R-:W2:Y:S01]  /*0020*/  LDC.64 R12, c[0x0][0x228] ;  /* 0x00008a00ff0c7b82 */ /* 0x000ea20000000a00 */
[----:B------:R-:W-:Y:S01]  /*0030*/  CS2R R4, SRZ ;  /* 0x0000000000047805 */ /* 0x000fe2000001ff00 */
[----:B------:R-:W-:Y:S01]  /*0040*/  ULDC.64 UR4, c[0x0][0x208] ;  /* 0x0000820000047ab9 */ /* 0x000fe20000000a00 */
[----:B------:R-:W3:Y:S05]  /*0050*/  S2R R3, SR_CTAID.X ;  /* 0x0000000000037919 */ /* 0x000eea0000002500 */
[----:B------:R-:W4:Y:S08]  /*0060*/  LDC.64 R10, c[0x0][0x218] ;  /* 0x00008600ff0a7b82 */ /* 0x000f300000000a00 */
[----:B------:R-:W5:Y:S08]  /*0070*/  LDC.64 R14, c[0x0][0x220] ;  /* 0x00008800ff0e7b82 */ /* 0x000f700000000a00 */
[----:B------:R-:W5:Y:S01]  /*0080*/  LDC.64 R16, c[0x0][0x230] ;  /* 0x00008c00ff107b82 */ /* 0x000f620000000a00 */
[----:B-1----:R-:W-:-:S07]  /*0090*/  LOP3.LUT R0, R0, 0x7f, RZ, 0xc0, !PT ;  /* 0x0000007f00007812 */ /* 0x002fce00078ec0ff */
[----:B------:R-:W1:Y:S01]  /*00a0*/  LDC.64 R6, c[0x0][0x238] ;  /* 0x00008e00ff067b82 */ /* 0x000e620000000a00 */
[----:B---3--:R-:W-:Y:S02]  /*00b0*/  SHF.R.S32.HI R2, RZ, 0x18, R3 ;  /* 0x00000018ff027819 */ /* 0x008fe40000011403 */
[----:B------:R-:W-:Y:S02]  /*00c0*/  LEA R0, R3, R0, 0x7 ;  /* 0x0000000003007211 */ /* 0x000fe400078e38ff */
[----:B------:R-:W-:Y:S02]  /*00d0*/  SGXT R3, R2, 0x1 ;  /* 0x000000010203781a */ /* 0x000fe40000000200 */
[----:B------:R-:W-:Y:S02]  /*00e0*/  ISETP.GE.AND P0, PT, R0, 0x400, PT ;  /* 0x000004000000780c */ /* 0x000fe40003f06270 */
[----:B------:R-:W-:-:S04]  /*00f0*/  LEA.HI R3, R3, R0, RZ, 0x4 ;  /* 0x0000000003037211 */ /* 0x000fc800078f20ff */
[----:B------:R-:W-:-:S04]  /*0100*/  SHF.R.S32.HI R3, RZ, 0x4, R3 ;  /* 0x00000004ff037819 */ /* 0x000fc80000011403 */
[----:B------:R-:W-:-:S04]  /*0110*/  LEA.HI R2, R3, R3, RZ, 0x4 ;  /* 0x0000000303027211 */ /* 0x000fc800078f20ff */
[----:B------:R-:W-:-:S04]  /*0120*/  LOP3.LUT R2, R2, 0xfffffff0, RZ, 0xc0, !PT ;  /* 0xfffffff002027812 */ /* 0x000fc800078ec0ff */
[----:B------:R-:W-:Y:S02]  /*0130*/  IADD3 R19, R3, -R2, RZ ;  /* 0x8000000203137210 */ /* 0x000fe40007ffe0ff */
[----:B------:R-:W3:Y:S03]  /*0140*/  LDC.64 R2, c[0x0][0x210] ;  /* 0x00008400ff027b82 */ /* 0x000ee60000000a00 */
[----:B--2---:R-:W-:-:S05]  /*0150*/  IMAD.WIDE R12, R19, 0x4, R12 ;  /* 0x00000004130c7825 */ /* 0x004fca00078e020c */
[----:B------:R5:W2:Y:S01]  /*0160*/  @!P0 LDG.E.EL R4, desc[UR4][R12.64] ;  /* 0x000000040c048981 */ /* 0x000aa2000c2e1900 */
[----:B------:R-:W-:Y:S01]  /*0170*/  CS2R R8, SRZ ;  /* 0x0000000000087805 */ /* 0x000fe2000001ff00 */
[----:B----4-:R-:W-:-:S05]  /*0180*/  IMAD.WIDE R10, R19, 0x4, R10 ;  /* 0x00000004130a7825 */ /* 0x010fca00078e020a */
[----:B------:R4:W2:Y:S01]  /*0190*/  @!P0 LDG.E.EL R8, desc[UR4][R10.64] ;  /* 0x000000040a088981 */ /* 0x0008a2000c2e1900 */
[----:B-----5:R-:W-:-:S04]  /*01a0*/  IMAD.WIDE R12, R19, 0x4, R14 ;  /* 0x00000004130c7825 */ /* 0x020fc800078e020e */
[----:B---3--:R-:W-:Y:S01]  /*01b0*/  IMAD.WIDE R2, R0, 0x4, R2 ;  /* 0x0000000400027825 */ /* 0x008fe200078e0202 */
[----:B------:R-:W3:Y:S04]  /*01c0*/  @!P0 LDG.E.EL R9, desc[UR4][R12.64] ;  /* 0x000000040c098981 */ /* 0x000ee8000c2e1900 */
[----:B------:R-:W5:Y:S01]  /*01d0*/  @!P0 LDG.E R5, desc[UR4][R2.64] ;  /* 0x0000000402058981 */ /* 0x000f62000c1e1900 */
[----:B0-----:R-:W-:-:S04]  /*01e0*/  IMAD.WIDE R14, R19, 0x4, R16 ;  /* 0x00000004130e7825 */ /* 0x001fc800078e0210 */
[----:B-1----:R-:W-:Y:S01]  /*01f0*/  IMAD.WIDE R16, R19, 0x4, R6 ;  /* 0x0000000413107825 */ /* 0x002fe200078e0206 */
[----:B------:R-:W-:Y:S01]  /*0200*/  CS2R R18, SRZ ;  /* 0x0000000000127805 */ /* 0x000fe2000001ff00 */
[----:B----4-:R-:W-:Y:S01]  /*0210*/  HFMA2.MMA R11, -RZ, RZ, 1.625, 0 ;  /* 0x3e800000ff0b7435 */ /* 0x010fe200000001ff */
[----:B------:R-:W0:Y:S04]  /*0220*/  LDC.64 R6, c[0x0][0x240] ;  /* 0x00009000ff067b82 */ /* 0x000e280000000a00 */
[----:B------:R-:W4:Y:S04]  /*0230*/  @!P0 LDG.E.EL R18, desc[UR4][R14.64] ;  /* 0x000000040e128981 */ /* 0x000f28000c2e1900 */
[----:B------:R-:W4:Y:S01]  /*0240*/  @!P0 LDG.E.EL R19, desc[UR4][R16.64] ;  /* 0x0000000410138981 */ /* 0x000f22000c2e1900 */
[----:B0-----:R-:W-:-:S04]  /*0250*/  IMAD.WIDE R6, R0, 0x4, R6 ;  /* 0x0000000400067825 */ /* 0x001fc800078e0206 */
[----:B--2---:R-:W-:-:S04]  /*0260*/  FADD R4, R4, 9.9999997473787516356e-06 ;  /* 0x3727c5ac04047421 */ /* 0x004fc80000000000 */
[----:B------:R-:W0:Y:S02]  /*0270*/  MUFU.SQRT R20, R4 ;  /* 0x0000000400147308 */ /* 0x000e240000002000 */
[C---:B0-----:R-:W-:Y:S02]  /*0280*/  FSETP.GT.AND P1, PT, R20.reuse, 8.50705917302346158658e+37, PT ;  /* 0x7e8000001400780b */ /* 0x041fe40003f24000 */
[----:B------:R-:W-:-:S11]  /*0290*/  FSETP.GEU.AND P2, PT, R20, 1.175494350822287508e-38, PT ;  /* 0x008000001400780b */ /* 0x000fd60003f4e000 */
[----:B------:R-:W-:-:S04]  /*02a0*/  @P1 FMUL R20, R20, 0.25 ;  /* 0x3e80000014141820 */ /* 0x000fc80000400000 */
[----:B------:R-:W-:-:S06]  /*02b0*/  @!P2 FMUL R20, R20, 16777216 ;  /* 0x4b8000001414a820 */ /* 0x000fcc0000400000 */
[----:B------:R-:W0:Y:S01]  /*02c0*/  MUFU.RCP R20, R20 ;  /* 0x0000001400147308 */ /* 0x000e220000001000 */
[----:B------:R-:W-:Y:S01]  /*02d0*/  FSEL R11, R11, 1, P1 ;  /* 0x3f8000000b0b7808 */ /* 0x000fe20000800000 */
[----:B-----5:R-:W-:-:S04]  /*02e0*/  FADD R5, R8, R5 ;  /* 0x0000000508057221 */ /* 0x020fc80000000000 */
[----:B------:R-:W-:Y:S01]  /*02f0*/  @!P2 FMUL R11, R11, 16777216 ;  /* 0x4b8000000b0ba820 */ /* 0x000fe20000400000 */
[----:B---3--:R-:W-:-:S03]  /*0300*/  FADD R9, R5, -R9 ;  /* 0x8000000905097221 */ /* 0x008fc60000000000 */
[----:B0-----:R-:W-:-:S04]  /*0310*/  FMUL R4, R20, R11 ;  /* 0x0000000b14047220 */ /* 0x001fc80000400000 */
[----:B------:R-:W-:-:S04]  /*0320*/  FMUL R4, R9, R4 ;  /* 0x0000000409047220 */ /* 0x000fc80000400000 */
[----:B----4-:R-:W-:Y:S01]  /*0330*/  FFMA R4, R4, R18, R19 ;  /* 0x0000001204047223 */ /* 0x010fe20000000013 */
[----:B------:R0:W-:Y:S04]  /*0340*/  @!P0 STG.E desc[UR4][R2.64], R5 ;  /* 0x0000000502008986 */ /* 0x0001e8000c101904 */
[----:B------:R-:W-:-:S04]  /*0350*/  FSETP.GEU.AND P1, PT, R4, RZ, PT ;  /* 0x000000ff0400720b */ /* 0x000fc80003f2e000 */
[----:B------:R-:W-:Y:S01]  /*0360*/  FSEL R9, R4, RZ, P1 ;  /* 0x000000ff04097208 */ /* 0x000fe20000800000 */
[----:B0-----:R-:W-:Y:S08]  /*0370*/  @P0 EXIT ;  /* 0x000000000000094d */ /* 0x001ff00003800000 */
[----:B------:R-:W-:Y:S01]  /*0380*/  STG.E desc[UR4][R6.64], R9 ;  /* 0x0000000906007986 */ /* 0x000fe2000c101904 */
[----:B------:R-:W-:Y:S05]  /*0390*/  EXIT ;  /* 0x000000000000794d */ /* 0x000fea0003800000 */
.L_x_0:
[----:B------:R-:W-:-:S00]  /*03a0*/  BRA `(.L_x_0) ;  /* 0xfffffffc00fc7947 */ /* 0x000fc0000383ffff */
[----:B------:R-:W-:-:S00]  /*03b0*/  NOP ;  /* 0x0000000000007918 */ /* 0x000fc00000000000 */
        /* <DEDUP_REMOVED lines=12> */
.L_x_1:


//--------------------- .nv.global.init           --------------------------
	.section	.nv.global.init,"aw",@progbits
.nv.global.init:
	.type		_$_str,@object
	.size		_$_str,(_$_str_$_2 - _$_str)
_$_str:
        /*0000*/ 	.byte	0x5f, 0x5f, 0x43, 0x55, 0x44, 0x41, 0x5f, 0x46, 0x54, 0x5a, 0x00
	.type		_$_str_$_2,@object
	.size		_$_str_$_2,(.L_1 - _$_str_$_2)
_$_str_$_2:
        /*000b*/ 	.byte	0x5f, 0x5f, 0x43, 0x55, 0x44, 0x41, 0x5f, 0x50, 0x52, 0x45, 0x43, 0x5f, 0x53, 0x51, 0x52, 0x54
        /*001b*/ 	.byte	0x00
.L_1:


//--------------------- .nv.constant0.triton_poi_fused__native_batch_norm_legit_no_training_convolution_relu_9 --------------------------
	.section	.nv.constant0.triton_poi_fused__native_batch_norm_legit_no_training_convolution_relu_9,"a",@progbits
	.sectionflags	@""
	.align	4
.nv.constant0.triton_poi_fused__native_batch_norm_legit_no_training_convolution_relu_9:
	.zero		588
